//
// Generated by NVIDIA NVVM Compiler
//
// Compiler Build ID: CL-36424714
// Cuda compilation tools, release 13.0, V13.0.88
// Based on NVVM 20.0.0
//

.version 9.0
.target sm_100
.address_size 64

	// .globl	_Z6matmulPiS_S_
// _ZZ6matmulPiS_S_E3MDs has been demoted
// _ZZ6matmulPiS_S_E3NDs has been demoted

.visible .entry _Z6matmulPiS_S_(
	.param .u64 .ptr .align 1 _Z6matmulPiS_S__param_0,
	.param .u64 .ptr .align 1 _Z6matmulPiS_S__param_1,
	.param .u64 .ptr .align 1 _Z6matmulPiS_S__param_2
)
{
	.reg .b32 	%r<37>;
	.reg .b64 	%rd<13>;
	// demoted variable
	.shared .align 4 .b8 _ZZ6matmulPiS_S_E3MDs[16];
	// demoted variable
	.shared .align 4 .b8 _ZZ6matmulPiS_S_E3NDs[16];
	ld.param.u64 	%rd1, [_Z6matmulPiS_S__param_0];
	ld.param.u64 	%rd2, [_Z6matmulPiS_S__param_1];
	ld.param.u64 	%rd3, [_Z6matmulPiS_S__param_2];
	cvta.to.global.u64 	%rd4, %rd2;
	cvta.to.global.u64 	%rd5, %rd1;
	mov.u32 	%r1, %ctaid.x;
	mov.u32 	%r2, %ctaid.y;
	mov.u32 	%r3, %tid.x;
	mov.u32 	%r4, %tid.y;
	shl.b32 	%r5, %r1, 1;
	add.s32 	%r6, %r5, %r3;
	shl.b32 	%r7, %r2, 3;
	shl.b32 	%r8, %r4, 2;
	add.s32 	%r9, %r7, %r8;
	add.s32 	%r10, %r9, %r3;
	shl.b32 	%r11, %r4, 3;
	mov.u32 	%r12, _ZZ6matmulPiS_S_E3MDs;
	add.s32 	%r13, %r12, %r11;
	shl.b32 	%r14, %r3, 2;
	add.s32 	%r15, %r13, %r14;
	add.s32 	%r16, %r6, %r8;
	mov.u32 	%r17, _ZZ6matmulPiS_S_E3NDs;
	add.s32 	%r18, %r17, %r14;
	add.s32 	%r19, %r18, %r11;
	mul.wide.u32 	%rd6, %r10, 4;
	add.s64 	%rd7, %rd5, %rd6;
	ld.global.u32 	%r20, [%rd7];
	st.shared.u32 	[%r15], %r20;
	mul.wide.u32 	%rd8, %r16, 4;
	add.s64 	%rd9, %rd4, %rd8;
	ld.global.u32 	%r21, [%rd9];
	st.shared.u32 	[%r19], %r21;
	bar.sync 	0;
	ld.shared.u32 	%r22, [%r13];
	ld.shared.u32 	%r23, [%r18];
	mul.lo.s32 	%r24, %r23, %r22;
	ld.shared.u32 	%r25, [%r13+4];
	ld.shared.u32 	%r26, [%r18+8];
	mad.lo.s32 	%r27, %r26, %r25, %r24;
	bar.sync 	0;
	ld.global.u32 	%r28, [%rd7+8];
	st.shared.u32 	[%r15], %r28;
	ld.global.u32 	%r29, [%rd9+32];
	st.shared.u32 	[%r19], %r29;
	bar.sync 	0;
	ld.shared.u32 	%r30, [%r13];
	ld.shared.u32 	%r31, [%r18];
	mad.lo.s32 	%r32, %r31, %r30, %r27;
	ld.shared.u32 	%r33, [%r13+4];
	ld.shared.u32 	%r34, [%r18+8];
	mad.lo.s32 	%r35, %r34, %r33, %r32;
	bar.sync 	0;
	cvta.to.global.u64 	%rd10, %rd3;
	add.s32 	%r36, %r9, %r6;
	mul.wide.u32 	%rd11, %r36, 4;
	add.s64 	%rd12, %rd10, %rd11;
	st.global.u32 	[%rd12], %r35;
	ret;

}


// ===== COMPILED SASS (sm_100) =====

	.target	sm_100

	.elftype	@"ET_EXEC"


//--------------------- .note.nv.tkinfo           --------------------------
	.section	.note.nv.tkinfo,"",@"SHT_NOTE"
	.sectionflags	@"SHF_NOTE_NV_TKINFO"
	.tkinfo
        /*0018*/ 	.word	0x00000002
        /*0030*/ 	.string	""
        /*0030*/ 	.string	"ptxas"
        /*0030*/ 	.string	"Cuda compilation tools, release 13.0, V13.0.88"
        /*0030*/ 	.string	"Build cuda_13.0.r13.0/compiler.36424714_0"
        /*0030*/ 	.string	"-arch sm_100 -m 64 "



//--------------------- .note.nv.cuinfo           --------------------------
	.section	.note.nv.cuinfo,"",@"SHT_NOTE"
	.sectionflags	@"SHF_NOTE_NV_CUINFO"
        /*0018*/ 	.short	0x0002
        /*001a*/ 	.short	0x0064
        /*001c*/ 	.short	0x0082
	.zero		2


//--------------------- .nv.info                  --------------------------
	.section	.nv.info,"",@"SHT_CUDA_INFO"
	.align	4


	//----- nvinfo : EIATTR_REGCOUNT
	.align		4
        /*0000*/ 	.byte	0x04, 0x2f
        /*0002*/ 	.short	(.L_1 - .L_0)
	.align		4
.L_0:
        /*0004*/ 	.word	index@(_Z6matmulPiS_S_)
        /*0008*/ 	.word	0x00000017


	//----- nvinfo : EIATTR_FRAME_SIZE
	.align		4
.L_1:
        /*000c*/ 	.byte	0x04, 0x11
        /*000e*/ 	.short	(.L_3 - .L_2)
	.align		4
.L_2:
        /*0010*/ 	.word	index@(_Z6matmulPiS_S_)
        /*0014*/ 	.word	0x00000000


	//----- nvinfo : EIATTR_MIN_STACK_SIZE
	.align		4
.L_3:
        /*0018*/ 	.byte	0x04, 0x12
        /*001a*/ 	.short	(.L_5 - .L_4)
	.align		4
.L_4:
        /*001c*/ 	.word	index@(_Z6matmulPiS_S_)
        /*0020*/ 	.word	0x00000000
.L_5:


//--------------------- .nv.compat                --------------------------
	.section	.nv.compat,"",@"SHT_CUDA_COMPAT_INFO"
	.align	4
        /*0000*/ 	.byte	0x02, 0x09, 0x00, 0x00, 0x02, 0x02, 0x01, 0x00, 0x02, 0x05, 0x05, 0x00, 0x03, 0x07, 0x01, 0x01
        /*0010*/ 	.byte	0x02, 0x03, 0x00, 0x00, 0x02, 0x06, 0x01, 0x00, 0x04, 0x0b, 0x08, 0x00, 0x09, 0x00, 0x00, 0x00
        /*0020*/ 	.byte	0x00, 0x00, 0x00, 0x00


//--------------------- .nv.info._Z6matmulPiS_S_  --------------------------
	.section	.nv.info._Z6matmulPiS_S_,"",@"SHT_CUDA_INFO"
	.sectionflags	@""
	.align	4


	//----- nvinfo : EIATTR_CUDA_API_VERSION
	.align		4
        /*0000*/ 	.byte	0x04, 0x37
        /*0002*/ 	.short	(.L_7 - .L_6)
.L_6:
        /*0004*/ 	.word	0x00000082


	//----- nvinfo : EIATTR_KPARAM_INFO
	.align		4
.L_7:
        /*0008*/ 	.byte	0x04, 0x17
        /*000a*/ 	.short	(.L_9 - .L_8)
.L_8:
        /*000c*/ 	.word	0x00000000
        /*0010*/ 	.short	0x0002
        /*0012*/ 	.short	0x0010
        /*0014*/ 	.byte	0x00, 0xf5, 0x21, 0x00


	//----- nvinfo : EIATTR_KPARAM_INFO
	.align		4
.L_9:
        /*0018*/ 	.byte	0x04, 0x17
        /*001a*/ 	.short	(.L_11 - .L_10)
.L_10:
        /*001c*/ 	.word	0x00000000
        /*0020*/ 	.short	0x0001
        /*0022*/ 	.short	0x0008
        /*0024*/ 	.byte	0x00, 0xf5, 0x21, 0x00


	//----- nvinfo : EIATTR_KPARAM_INFO
	.align		4
.L_11:
        /*0028*/ 	.byte	0x04, 0x17
        /*002a*/ 	.short	(.L_13 - .L_12)
.L_12:
        /*002c*/ 	.word	0x00000000
        /*0030*/ 	.short	0x0000
        /*0032*/ 	.short	0x0000
        /*0034*/ 	.byte	0x00, 0xf5, 0x21, 0x00


	//----- nvinfo : EIATTR_SPARSE_MMA_MASK
	.align		4
.L_13:
        /*0038*/ 	.byte	0x03, 0x50
        /*003a*/ 	.short	0x0000


	//----- nvinfo : EIATTR_MAXREG_COUNT
	.align		4
        /*003c*/ 	.byte	0x03, 0x1b
        /*003e*/ 	.short	0x00ff


	//----- nvinfo : EIATTR_NUM_BARRIERS
	.align		4
        /*0040*/ 	.byte	0x02, 0x4c
        /*0042*/ 	.byte	0x01
	.zero		1


	//----- nvinfo : EIATTR_MERCURY_ISA_VERSION
	.align		4
        /*0044*/ 	.byte	0x03, 0x5f
        /*0046*/ 	.short	0x0101


	//----- nvinfo : EIATTR_VRC_CTA_INIT_COUNT
	.align		4
        /*0048*/ 	.byte	0x02, 0x4a
	.zero		1
	.zero		1


	//----- nvinfo : EIATTR_EXIT_INSTR_OFFSETS
	.align		4
        /*004c*/ 	.byte	0x04, 0x1c
        /*004e*/ 	.short	(.L_15 - .L_14)


	//   ....[0]....
.L_14:
        /*0050*/ 	.word	0x00000320


	//----- nvinfo : EIATTR_CBANK_PARAM_SIZE
	.align		4
.L_15:
        /*0054*/ 	.byte	0x03, 0x19
        /*0056*/ 	.short	0x0018


	//----- nvinfo : EIATTR_PARAM_CBANK
	.align		4
        /*0058*/ 	.byte	0x04, 0x0a
        /*005a*/ 	.short	(.L_17 - .L_16)
	.align		4
.L_16:
        /*005c*/ 	.word	index@(.nv.constant0._Z6matmulPiS_S_)
        /*0060*/ 	.short	0x0380
        /*0062*/ 	.short	0x0018


	//----- nvinfo : EIATTR_SW_WAR
	.align		4
.L_17:
        /*0064*/ 	.byte	0x04, 0x36
        /*0066*/ 	.short	(.L_19 - .L_18)
.L_18:
        /*0068*/ 	.word	0x00000008
.L_19:


//--------------------- .nv.callgraph             --------------------------
	.section	.nv.callgraph,"",@"SHT_CUDA_CALLGRAPH"
	.align	4
	.sectionentsize	8
	.align		4
        /*0000*/ 	.word	0x00000000
	.align		4
        /*0004*/ 	.word	0xffffffff
	.align		4
        /*0008*/ 	.word	0x00000000
	.align		4
        /*000c*/ 	.word	0xfffffffe
	.align		4
        /*0010*/ 	.word	0x00000000
	.align		4
        /*0014*/ 	.word	0xfffffffd
	.align		4
        /*0018*/ 	.word	0x00000000
	.align		4
        /*001c*/ 	.word	0xfffffffc


//--------------------- .text._Z6matmulPiS_S_     --------------------------
	.section	.text._Z6matmulPiS_S_,"ax",@progbits
	.align	128
        .global         _Z6matmulPiS_S_
        .type           _Z6matmulPiS_S_,@function
        .size           _Z6matmulPiS_S_,(.L_x_1 - _Z6matmulPiS_S_)
        .other          _Z6matmulPiS_S_,@"STO_CUDA_ENTRY STV_DEFAULT"
_Z6matmulPiS_S_:
.text._Z6matmulPiS_S_:
[----:B------:R-:W-:Y:S01]  /*0000*/  LDC R1, c[0x0][0x37c] ;  /* 0x0000df00ff017b82 */ /* 0x000fe20000000800 */
[----:B------:R-:W0:Y:S07]  /*0010*/  S2R R16, SR_TID.Y ;  /* 0x0000000000107919 */ /* 0x000e2e0000002200 */
[----:B------:R-:W1:Y:S01]  /*0020*/  LDC.64 R2, c[0x0][0x380] ;  /* 0x0000e000ff027b82 */ /* 0x000e620000000a00 */
[----:B------:R-:W2:Y:S01]  /*0030*/  LDCU.64 UR8, c[0x0][0x358] ;  /* 0x00006b00ff0877ac */ /* 0x000ea20008000a00 */
[----:B------:R-:W3:Y:S01]  /*0040*/  S2R R5, SR_CTAID.Y ;  /* 0x0000000000057919 */ /* 0x000ee20000002600 */
[----:B------:R-:W4:Y:S05]  /*0050*/  S2R R17, SR_TID.X ;  /* 0x0000000000117919 */ /* 0x000f2a0000002100 */
[----:B------:R-:W5:Y:S01]  /*0060*/  LDC.64 R10, c[0x0][0x388] ;  /* 0x0000e200ff0a7b82 */ /* 0x000f620000000a00 */
[----:B------:R-:W2:Y:S01]  /*0070*/  S2R R7, SR_CTAID.X ;  /* 0x0000000000077919 */ /* 0x000ea20000002500 */
[----:B0-----:R-:W-:-:S04]  /*0080*/  SHF.L.U32 R4, R16, 0x2, RZ ;  /* 0x0000000210047819 */ /* 0x001fc800000006ff */
[----:B---3--:R-:W-:-:S04]  /*0090*/  LEA R0, R5, R4, 0x3 ;  /* 0x0000000405007211 */ /* 0x008fc800078e18ff */
[-C--:B----4-:R-:W-:Y:S02]  /*00a0*/  IADD3 R5, PT, PT, R0, R17.reuse, RZ ;  /* 0x0000001100057210 */ /* 0x090fe40007ffe0ff */
[----:B--2---:R-:W-:-:S03]  /*00b0*/  LEA R7, R7, R17, 0x1 ;  /* 0x0000001107077211 */ /* 0x004fc600078e08ff */
[----:B-1----:R-:W-:Y:S01]  /*00c0*/  IMAD.WIDE.U32 R2, R5, 0x4, R2 ;  /* 0x0000000405027825 */ /* 0x002fe200078e0002 */
[----:B------:R-:W-:-:S05]  /*00d0*/  IADD3 R9, PT, PT, R7, R4, RZ ;  /* 0x0000000407097210 */ /* 0x000fca0007ffe0ff */
[----:B-----5:R-:W-:Y:S02]  /*00e0*/  IMAD.WIDE.U32 R10, R9, 0x4, R10 ;  /* 0x00000004090a7825 */ /* 0x020fe400078e000a */
[----:B------:R-:W2:Y:S04]  /*00f0*/  LDG.E R9, desc[UR8][R2.64] ;  /* 0x0000000802097981 */ /* 0x000ea8000c1e1900 */
[----:B------:R-:W3:Y:S01]  /*0100*/  LDG.E R13, desc[UR8][R10.64] ;  /* 0x000000080a0d7981 */ /* 0x000ee2000c1e1900 */
[----:B------:R-:W0:Y:S01]  /*0110*/  S2UR UR6, SR_CgaCtaId ;  /* 0x00000000000679c3 */ /* 0x000e220000008800 */
[----:B------:R-:W-:Y:S02]  /*0120*/  UMOV UR4, 0x400 ;  /* 0x0000040000047882 */ /* 0x000fe40000000000 */
[----:B------:R-:W-:-:S02]  /*0130*/  UIADD3 UR5, UPT, UPT, UR4, 0x10, URZ ;  /* 0x0000001004057890 */ /* 0x000fc4000fffe0ff */
[----:B0-----:R-:W-:Y:S02]  /*0140*/  ULEA UR4, UR6, UR4, 0x18 ;  /* 0x0000000406047291 */ /* 0x001fe4000f8ec0ff */
[----:B------:R-:W-:-:S04]  /*0150*/  ULEA UR5, UR6, UR5, 0x18 ;  /* 0x0000000506057291 */ /* 0x000fc8000f8ec0ff */
[C---:B------:R-:W-:Y:S02]  /*0160*/  LEA R6, R16.reuse, UR4, 0x3 ;  /* 0x0000000410067c11 */ /* 0x040fe4000f8e18ff */
[C---:B------:R-:W-:Y:S02]  /*0170*/  LEA R15, R17.reuse, UR5, 0x2 ;  /* 0x00000005110f7c11 */ /* 0x040fe4000f8e10ff */
[----:B------:R-:W-:Y:S02]  /*0180*/  LEA R14, R17, R6, 0x2 ;  /* 0x00000006110e7211 */ /* 0x000fe400078e10ff */
[----:B------:R-:W-:-:S03]  /*0190*/  LEA R16, R16, R15, 0x3 ;  /* 0x0000000f10107211 */ /* 0x000fc600078e18ff */
[----:B--2---:R-:W-:Y:S04]  /*01a0*/  STS [R14], R9 ;  /* 0x000000090e007388 */ /* 0x004fe80000000800 */
[----:B---3--:R0:W-:Y:S01]  /*01b0*/  STS [R16], R13 ;  /* 0x0000000d10007388 */ /* 0x0081e20000000800 */
[----:B------:R-:W-:Y:S08]  /*01c0*/  BAR.SYNC.DEFER_BLOCKING 0x0 ;  /* 0x0000000000007b1d */ /* 0x000ff00000010000 */
[----:B0-----:R-:W0:Y:S01]  /*01d0*/  LDC.64 R12, c[0x0][0x390] ;  /* 0x0000e400ff0c7b82 */ /* 0x001e220000000a00 */
[----:B------:R-:W-:Y:S04]  /*01e0*/  LDS R17, [R15] ;  /* 0x000000000f117984 */ /* 0x000fe80000000800 */
[----:B------:R-:W-:Y:S04]  /*01f0*/  LDS R18, [R15+0x8] ;  /* 0x000008000f127984 */ /* 0x000fe80000000800 */
[----:B------:R-:W1:Y:S01]  /*0200*/  LDS.64 R4, [R6] ;  /* 0x0000000006047984 */ /* 0x000e620000000a00 */
[----:B------:R-:W-:Y:S06]  /*0210*/  BAR.SYNC.DEFER_BLOCKING 0x0 ;  /* 0x0000000000007b1d */ /* 0x000fec0000010000 */
[----:B------:R-:W2:Y:S04]  /*0220*/  LDG.E R3, desc[UR8][R2.64+0x8] ;  /* 0x0000080802037981 */ /* 0x000ea8000c1e1900 */
[----:B------:R-:W3:Y:S01]  /*0230*/  LDG.E R11, desc[UR8][R10.64+0x20] ;  /* 0x000020080a0b7981 */ /* 0x000ee2000c1e1900 */
[----:B------:R-:W-:Y:S01]  /*0240*/  IADD3 R7, PT, PT, R7, R0, RZ ;  /* 0x0000000007077210 */ /* 0x000fe20007ffe0ff */
[----:B-1----:R-:W-:-:S04]  /*0250*/  IMAD R4, R4, R17, RZ ;  /* 0x0000001104047224 */ /* 0x002fc800078e02ff */
[----:B------:R-:W-:Y:S01]  /*0260*/  IMAD R5, R18, R5, R4 ;  /* 0x0000000512057224 */ /* 0x000fe200078e0204 */
[----:B--2---:R0:W-:Y:S04]  /*0270*/  STS [R14], R3 ;  /* 0x000000030e007388 */ /* 0x0041e80000000800 */
[----:B---3--:R-:W-:Y:S01]  /*0280*/  STS [R16], R11 ;  /* 0x0000000b10007388 */ /* 0x008fe20000000800 */
[----:B------:R-:W-:Y:S01]  /*0290*/  BAR.SYNC.DEFER_BLOCKING 0x0 ;  /* 0x0000000000007b1d */ /* 0x000fe20000010000 */
[----:B0-----:R-:W-:-:S05]  /*02a0*/  IMAD.WIDE.U32 R2, R7, 0x4, R12 ;  /* 0x0000000407027825 */ /* 0x001fca00078e000c */
[----:B------:R-:W-:Y:S04]  /*02b0*/  LDS R19, [R15] ;  /* 0x000000000f137984 */ /* 0x000fe80000000800 */
[----:B------:R-:W0:Y:S04]  /*02c0*/  LDS.64 R8, [R6] ;  /* 0x0000000006087984 */ /* 0x000e280000000a00 */
[----:B------:R-:W1:Y:S01]  /*02d0*/  LDS R20, [R15+0x8] ;  /* 0x000008000f147984 */ /* 0x000e620000000800 */
[----:B0-----:R-:W-:-:S04]  /*02e0*/  IMAD R8, R8, R19, R5 ;  /* 0x0000001308087224 */ /* 0x001fc800078e0205 */
[----:B-1----:R-:W-:Y:S01]  /*02f0*/  IMAD R9, R20, R9, R8 ;  /* 0x0000000914097224 */ /* 0x002fe200078e0208 */
[----:B------:R-:W-:Y:S06]  /*0300*/  BAR.SYNC.DEFER_BLOCKING 0x0 ;  /* 0x0000000000007b1d */ /* 0x000fec0000010000 */
[----:B------:R-:W-:Y:S01]  /*0310*/  STG.E desc[UR8][R2.64], R9 ;  /* 0x0000000902007986 */ /* 0x000fe2000c101908 */
[----:B------:R-:W-:Y:S05]  /*0320*/  EXIT ;  /* 0x000000000000794d */ /* 0x000fea0003800000 */
.L_x_0:
[----:B------:R-:W-:-:S00]  /*0330*/  BRA `(.L_x_0) ;  /* 0xfffffffc00fc7947 */ /* 0x000fc0000383ffff */
[----:B------:R-:W-:-:S00]  /*0340*/  NOP ;  /* 0x0000000000007918 */ /* 0x000fc00000000000 */
        /* <DEDUP_REMOVED lines=11> */
.L_x_1:


//--------------------- .nv.shared._Z6matmulPiS_S_ --------------------------
	.section	.nv.shared._Z6matmulPiS_S_,"aw",@nobits
	.sectionflags	@""
	.align	4
.nv.shared._Z6matmulPiS_S_:
	.zero		1056


//--------------------- .nv.shared.reserved.0     --------------------------
	.section	.nv.shared.reserved.0,"aw",@nobits
	.weak		__nv_reservedSMEM_offset_0_alias
	.size		__nv_reservedSMEM_offset_0_alias, 0, 64
	.other		__nv_reservedSMEM_offset_0_alias,@"STO_CUDA_RESERVED_SHARED STV_DEFAULT"
__nv_reservedSMEM_offset_0_alias:
	.zero		0
	.zero		64


//--------------------- .nv.constant0._Z6matmulPiS_S_ --------------------------
	.section	.nv.constant0._Z6matmulPiS_S_,"a",@progbits
	.sectionflags	@""
	.align	4
.nv.constant0._Z6matmulPiS_S_:
	.zero		920


//--------------------- SYMBOLS --------------------------

	.type		.nv.reservedSmem.offset0,@object
	.size		.nv.reservedSmem.offset0,0x4
	.type		.nv.reservedSmem.cap,@object
	.size		.nv.reservedSmem.cap,0x4
